//
// Generated by NVIDIA NVVM Compiler
//
// Compiler Build ID: CL-36424714
// Cuda compilation tools, release 13.0, V13.0.88
// Based on NVVM 20.0.0
//

.version 9.0
.target sm_100
.address_size 64

	// .globl	_Z7computePiS_ii

.visible .entry _Z7computePiS_ii(
	.param .u64 .ptr .align 1 _Z7computePiS_ii_param_0,
	.param .u64 .ptr .align 1 _Z7computePiS_ii_param_1,
	.param .u32 _Z7computePiS_ii_param_2,
	.param .u32 _Z7computePiS_ii_param_3
)
{
	.reg .pred 	%p<13>;
	.reg .b32 	%r<27>;
	.reg .b64 	%rd<11>;

	ld.param.u64 	%rd2, [_Z7computePiS_ii_param_0];
	ld.param.u64 	%rd3, [_Z7computePiS_ii_param_1];
	ld.param.u32 	%r12, [_Z7computePiS_ii_param_2];
	ld.param.u32 	%r13, [_Z7computePiS_ii_param_3];
	cvta.to.global.u64 	%rd1, %rd3;
	mov.u32 	%r1, %tid.x;
	mov.u32 	%r2, %tid.y;
	setp.ge.s32 	%p1, %r1, %r12;
	setp.ge.s32 	%p2, %r2, %r13;
	or.pred  	%p3, %p1, %p2;
	@%p3 bra 	$L__BB0_6;
	cvta.to.global.u64 	%rd4, %rd2;
	mad.lo.s32 	%r3, %r13, %r1, %r2;
	mul.wide.u32 	%rd5, %r3, 4;
	add.s64 	%rd6, %rd4, %rd5;
	ld.global.u32 	%r25, [%rd6];
	setp.eq.s32 	%p4, %r1, 0;
	setp.eq.s32 	%p5, %r2, 0;
	or.pred  	%p6, %p4, %p5;
	add.s32 	%r16, %r12, -1;
	setp.eq.s32 	%p7, %r1, %r16;
	or.pred  	%p8, %p6, %p7;
	add.s32 	%r17, %r13, -1;
	setp.eq.s32 	%p9, %r2, %r17;
	or.pred  	%p10, %p8, %p9;
	@%p10 bra 	$L__BB0_7;
	setp.lt.s32 	%p11, %r25, 1;
	mov.b32 	%r26, 0;
	@%p11 bra 	$L__BB0_5;
	mov.b32 	%r26, 0;
	mov.b32 	%r23, 1;
$L__BB0_4:
	not.b32 	%r21, %r25;
	and.b32  	%r22, %r21, 1;
	mad.lo.s32 	%r26, %r22, %r23, %r26;
	mul.lo.s32 	%r23, %r23, 10;
	shr.u32 	%r10, %r25, 1;
	setp.gt.u32 	%p12, %r25, 1;
	mov.u32 	%r25, %r10;
	@%p12 bra 	$L__BB0_4;
$L__BB0_5:
	add.s64 	%rd8, %rd1, %rd5;
	st.global.u32 	[%rd8], %r26;
$L__BB0_6:
	ret;
$L__BB0_7:
	add.s64 	%rd10, %rd1, %rd5;
	st.global.u32 	[%rd10], %r25;
	bra.uni 	$L__BB0_6;

}


// ===== COMPILED SASS (sm_100) =====

	.target	sm_100

	.elftype	@"ET_EXEC"


//--------------------- .note.nv.tkinfo           --------------------------
	.section	.note.nv.tkinfo,"",@"SHT_NOTE"
	.sectionflags	@"SHF_NOTE_NV_TKINFO"
	.tkinfo
        /*0018*/ 	.word	0x00000002
        /*0030*/ 	.string	""
        /*0030*/ 	.string	"ptxas"
        /*0030*/ 	.string	"Cuda compilation tools, release 13.0, V13.0.88"
        /*0030*/ 	.string	"Build cuda_13.0.r13.0/compiler.36424714_0"
        /*0030*/ 	.string	"-arch sm_100 -m 64 "



//--------------------- .note.nv.cuinfo           --------------------------
	.section	.note.nv.cuinfo,"",@"SHT_NOTE"
	.sectionflags	@"SHF_NOTE_NV_CUINFO"
        /*0018*/ 	.short	0x0002
        /*001a*/ 	.short	0x0064
        /*001c*/ 	.short	0x0082
	.zero		2


//--------------------- .nv.info                  --------------------------
	.section	.nv.info,"",@"SHT_CUDA_INFO"
	.align	4


	//----- nvinfo : EIATTR_REGCOUNT
	.align		4
        /*0000*/ 	.byte	0x04, 0x2f
        /*0002*/ 	.short	(.L_1 - .L_0)
	.align		4
.L_0:
        /*0004*/ 	.word	index@(_Z7computePiS_ii)
        /*0008*/ 	.word	0x0000000c


	//----- nvinfo : EIATTR_FRAME_SIZE
	.align		4
.L_1:
        /*000c*/ 	.byte	0x04, 0x11
        /*000e*/ 	.short	(.L_3 - .L_2)
	.align		4
.L_2:
        /*0010*/ 	.word	index@(_Z7computePiS_ii)
        /*0014*/ 	.word	0x00000000


	//----- nvinfo : EIATTR_MIN_STACK_SIZE
	.align		4
.L_3:
        /*0018*/ 	.byte	0x04, 0x12
        /*001a*/ 	.short	(.L_5 - .L_4)
	.align		4
.L_4:
        /*001c*/ 	.word	index@(_Z7computePiS_ii)
        /*0020*/ 	.word	0x00000000
.L_5:


//--------------------- .nv.compat                --------------------------
	.section	.nv.compat,"",@"SHT_CUDA_COMPAT_INFO"
	.align	4
        /*0000*/ 	.byte	0x02, 0x09, 0x00, 0x00, 0x02, 0x02, 0x01, 0x00, 0x02, 0x05, 0x05, 0x00, 0x03, 0x07, 0x01, 0x01
        /*0010*/ 	.byte	0x02, 0x03, 0x00, 0x00, 0x02, 0x06, 0x01, 0x00, 0x04, 0x0b, 0x08, 0x00, 0x09, 0x00, 0x00, 0x00
        /*0020*/ 	.byte	0x00, 0x00, 0x00, 0x00


//--------------------- .nv.info._Z7computePiS_ii --------------------------
	.section	.nv.info._Z7computePiS_ii,"",@"SHT_CUDA_INFO"
	.sectionflags	@""
	.align	4


	//----- nvinfo : EIATTR_CUDA_API_VERSION
	.align		4
        /*0000*/ 	.byte	0x04, 0x37
        /*0002*/ 	.short	(.L_7 - .L_6)
.L_6:
        /*0004*/ 	.word	0x00000082


	//----- nvinfo : EIATTR_KPARAM_INFO
	.align		4
.L_7:
        /*0008*/ 	.byte	0x04, 0x17
        /*000a*/ 	.short	(.L_9 - .L_8)
.L_8:
        /*000c*/ 	.word	0x00000000
        /*0010*/ 	.short	0x0003
        /*0012*/ 	.short	0x0014
        /*0014*/ 	.byte	0x00, 0xf0, 0x11, 0x00


	//----- nvinfo : EIATTR_KPARAM_INFO
	.align		4
.L_9:
        /*0018*/ 	.byte	0x04, 0x17
        /*001a*/ 	.short	(.L_11 - .L_10)
.L_10:
        /*001c*/ 	.word	0x00000000
        /*0020*/ 	.short	0x0002
        /*0022*/ 	.short	0x0010
        /*0024*/ 	.byte	0x00, 0xf0, 0x11, 0x00


	//----- nvinfo : EIATTR_KPARAM_INFO
	.align		4
.L_11:
        /*0028*/ 	.byte	0x04, 0x17
        /*002a*/ 	.short	(.L_13 - .L_12)
.L_12:
        /*002c*/ 	.word	0x00000000
        /*0030*/ 	.short	0x0001
        /*0032*/ 	.short	0x0008
        /*0034*/ 	.byte	0x00, 0xf5, 0x21, 0x00


	//----- nvinfo : EIATTR_KPARAM_INFO
	.align		4
.L_13:
        /*0038*/ 	.byte	0x04, 0x17
        /*003a*/ 	.short	(.L_15 - .L_14)
.L_14:
        /*003c*/ 	.word	0x00000000
        /*0040*/ 	.short	0x0000
        /*0042*/ 	.short	0x0000
        /*0044*/ 	.byte	0x00, 0xf5, 0x21, 0x00


	//----- nvinfo : EIATTR_SPARSE_MMA_MASK
	.align		4
.L_15:
        /*0048*/ 	.byte	0x03, 0x50
        /*004a*/ 	.short	0x0000


	//----- nvinfo : EIATTR_MAXREG_COUNT
	.align		4
        /*004c*/ 	.byte	0x03, 0x1b
        /*004e*/ 	.short	0x00ff


	//----- nvinfo : EIATTR_MERCURY_ISA_VERSION
	.align		4
        /*0050*/ 	.byte	0x03, 0x5f
        /*0052*/ 	.short	0x0101


	//----- nvinfo : EIATTR_VRC_CTA_INIT_COUNT
	.align		4
        /*0054*/ 	.byte	0x02, 0x4a
	.zero		1
	.zero		1


	//----- nvinfo : EIATTR_EXIT_INSTR_OFFSETS
	.align		4
        /*0058*/ 	.byte	0x04, 0x1c
        /*005a*/ 	.short	(.L_17 - .L_16)


	//   ....[0]....
.L_16:
        /*005c*/ 	.word	0x00000060


	//   ....[1]....
        /*0060*/ 	.word	0x00000230


	//   ....[2]....
        /*0064*/ 	.word	0x00000270


	//----- nvinfo : EIATTR_CRS_STACK_SIZE
	.align		4
.L_17:
        /*0068*/ 	.byte	0x04, 0x1e
        /*006a*/ 	.short	(.L_19 - .L_18)
.L_18:
        /*006c*/ 	.word	0x00000000


	//----- nvinfo : EIATTR_CBANK_PARAM_SIZE
	.align		4
.L_19:
        /*0070*/ 	.byte	0x03, 0x19
        /*0072*/ 	.short	0x0018


	//----- nvinfo : EIATTR_PARAM_CBANK
	.align		4
        /*0074*/ 	.byte	0x04, 0x0a
        /*0076*/ 	.short	(.L_21 - .L_20)
	.align		4
.L_20:
        /*0078*/ 	.word	index@(.nv.constant0._Z7computePiS_ii)
        /*007c*/ 	.short	0x0380
        /*007e*/ 	.short	0x0018


	//----- nvinfo : EIATTR_SW_WAR
	.align		4
.L_21:
        /*0080*/ 	.byte	0x04, 0x36
        /*0082*/ 	.short	(.L_23 - .L_22)
.L_22:
        /*0084*/ 	.word	0x00000008
.L_23:


//--------------------- .nv.callgraph             --------------------------
	.section	.nv.callgraph,"",@"SHT_CUDA_CALLGRAPH"
	.align	4
	.sectionentsize	8
	.align		4
        /*0000*/ 	.word	0x00000000
	.align		4
        /*0004*/ 	.word	0xffffffff
	.align		4
        /*0008*/ 	.word	0x00000000
	.align		4
        /*000c*/ 	.word	0xfffffffe
	.align		4
        /*0010*/ 	.word	0x00000000
	.align		4
        /*0014*/ 	.word	0xfffffffd
	.align		4
        /*0018*/ 	.word	0x00000000
	.align		4
        /*001c*/ 	.word	0xfffffffc


//--------------------- .text._Z7computePiS_ii    --------------------------
	.section	.text._Z7computePiS_ii,"ax",@progbits
	.align	128
        .global         _Z7computePiS_ii
        .type           _Z7computePiS_ii,@function
        .size           _Z7computePiS_ii,(.L_x_5 - _Z7computePiS_ii)
        .other          _Z7computePiS_ii,@"STO_CUDA_ENTRY STV_DEFAULT"
_Z7computePiS_ii:
.text._Z7computePiS_ii:
[----:B------:R-:W-:Y:S01]  /*0000*/  LDC R1, c[0x0][0x37c] ;  /* 0x0000df00ff017b82 */ /* 0x000fe20000000800 */
[----:B------:R-:W0:Y:S01]  /*0010*/  S2R R9, SR_TID.Y ;  /* 0x0000000000097919 */ /* 0x000e220000002200 */
[----:B------:R-:W0:Y:S01]  /*0020*/  LDCU.64 UR4, c[0x0][0x390] ;  /* 0x00007200ff0477ac */ /* 0x000e220008000a00 */
[----:B------:R-:W1:Y:S01]  /*0030*/  S2R R0, SR_TID.X ;  /* 0x0000000000007919 */ /* 0x000e620000002100 */
[----:B0-----:R-:W-:-:S04]  /*0040*/  ISETP.GE.AND P0, PT, R9, UR5, PT ;  /* 0x0000000509007c0c */ /* 0x001fc8000bf06270 */
[----:B-1----:R-:W-:-:S13]  /*0050*/  ISETP.GE.OR P0, PT, R0, UR4, P0 ;  /* 0x0000000400007c0c */ /* 0x002fda0008706670 */
[----:B------:R-:W-:Y:S05]  /*0060*/  @P0 EXIT ;  /* 0x000000000000094d */ /* 0x000fea0003800000 */
[----:B------:R-:W0:Y:S01]  /*0070*/  LDC.64 R2, c[0x0][0x380] ;  /* 0x0000e000ff027b82 */ /* 0x000e220000000a00 */
[----:B------:R-:W1:Y:S01]  /*0080*/  LDCU.64 UR6, c[0x0][0x358] ;  /* 0x00006b00ff0677ac */ /* 0x000e620008000a00 */
[----:B------:R-:W-:-:S04]  /*0090*/  IMAD R5, R0, UR5, R9 ;  /* 0x0000000500057c24 */ /* 0x000fc8000f8e0209 */
[----:B0-----:R-:W-:-:S05]  /*00a0*/  IMAD.WIDE.U32 R2, R5, 0x4, R2 ;  /* 0x0000000405027825 */ /* 0x001fca00078e0002 */
[----:B-1----:R0:W5:Y:S01]  /*00b0*/  LDG.E R7, desc[UR6][R2.64] ;  /* 0x0000000602077981 */ /* 0x002162000c1e1900 */
[----:B------:R-:W-:Y:S01]  /*00c0*/  ISETP.NE.AND P0, PT, R9, RZ, PT ;  /* 0x000000ff0900720c */ /* 0x000fe20003f05270 */
[----:B------:R-:W-:Y:S02]  /*00d0*/  UIADD3 UR4, UPT, UPT, UR4, -0x1, URZ ;  /* 0xffffffff04047890 */ /* 0x000fe4000fffe0ff */
[----:B------:R-:W-:Y:S01]  /*00e0*/  UIADD3 UR5, UPT, UPT, UR5, -0x1, URZ ;  /* 0xffffffff05057890 */ /* 0x000fe2000fffe0ff */
[----:B------:R-:W-:-:S04]  /*00f0*/  ISETP.EQ.OR P0, PT, R0, RZ, !P0 ;  /* 0x000000ff0000720c */ /* 0x000fc80004702670 */
[----:B------:R-:W-:-:S04]  /*0100*/  ISETP.EQ.OR P0, PT, R0, UR4, P0 ;  /* 0x0000000400007c0c */ /* 0x000fc80008702670 */
[----:B------:R-:W-:-:S13]  /*0110*/  ISETP.EQ.OR P0, PT, R9, UR5, P0 ;  /* 0x0000000509007c0c */ /* 0x000fda0008702670 */
[----:B0-----:R-:W-:Y:S05]  /*0120*/  @P0 BRA `(.L_x_0) ;  /* 0x0000000000440947 */ /* 0x001fea0003800000 */
[----:B------:R-:W0:Y:S01]  /*0130*/  LDC.64 R2, c[0x0][0x388] ;  /* 0x0000e200ff027b82 */ /* 0x000e220000000a00 */
[----:B-----5:R-:W-:Y:S01]  /*0140*/  ISETP.GE.AND P0, PT, R7, 0x1, PT ;  /* 0x000000010700780c */ /* 0x020fe20003f06270 */
[----:B------:R-:W-:Y:S01]  /*0150*/  BSSY.RECONVERGENT B0, `(.L_x_1) ;  /* 0x000000c000007945 */ /* 0x000fe20003800200 */
[----:B0-----:R-:W-:-:S04]  /*0160*/  IMAD.WIDE.U32 R2, R5, 0x4, R2 ;  /* 0x0000000405027825 */ /* 0x001fc800078e0002 */
[----:B------:R-:W-:-:S07]  /*0170*/  IMAD.MOV.U32 R5, RZ, RZ, RZ ;  /* 0x000000ffff057224 */ /* 0x000fce00078e00ff */
[----:B------:R-:W-:Y:S05]  /*0180*/  @!P0 BRA `(.L_x_2) ;  /* 0x0000000000208947 */ /* 0x000fea0003800000 */
[----:B------:R-:W-:Y:S02]  /*0190*/  IMAD.MOV.U32 R5, RZ, RZ, RZ ;  /* 0x000000ffff057224 */ /* 0x000fe400078e00ff */
[----:B------:R-:W-:-:S07]  /*01a0*/  IMAD.MOV.U32 R0, RZ, RZ, 0x1 ;  /* 0x00000001ff007424 */ /* 0x000fce00078e00ff */
.L_x_3:
[C---:B------:R-:W-:Y:S02]  /*01b0*/  ISETP.GT.U32.AND P0, PT, R7.reuse, 0x1, PT ;  /* 0x000000010700780c */ /* 0x040fe40003f04070 */
[----:B------:R-:W-:Y:S02]  /*01c0*/  LOP3.LUT R4, R7, 0x1, RZ, 0xc, !PT ;  /* 0x0000000107047812 */ /* 0x000fe400078e0cff */
[----:B------:R-:W-:-:S03]  /*01d0*/  SHF.R.U32.HI R7, RZ, 0x1, R7 ;  /* 0x00000001ff077819 */ /* 0x000fc60000011607 */
[----:B------:R-:W-:Y:S02]  /*01e0*/  IMAD R5, R4, R0, R5 ;  /* 0x0000000004057224 */ /* 0x000fe400078e0205 */
[----:B------:R-:W-:-:S04]  /*01f0*/  IMAD R0, R0, 0xa, RZ ;  /* 0x0000000a00007824 */ /* 0x000fc800078e02ff */
[----:B------:R-:W-:Y:S05]  /*0200*/  @P0 BRA `(.L_x_3) ;  /* 0xfffffffc00e80947 */ /* 0x000fea000383ffff */
.L_x_2:
[----:B------:R-:W-:Y:S05]  /*0210*/  BSYNC.RECONVERGENT B0 ;  /* 0x0000000000007941 */ /* 0x000fea0003800200 */
.L_x_1:
[----:B------:R-:W-:Y:S01]  /*0220*/  STG.E desc[UR6][R2.64], R5 ;  /* 0x0000000502007986 */ /* 0x000fe2000c101906 */
[----:B------:R-:W-:Y:S05]  /*0230*/  EXIT ;  /* 0x000000000000794d */ /* 0x000fea0003800000 */
.L_x_0:
[----:B------:R-:W0:Y:S02]  /*0240*/  LDC.64 R2, c[0x0][0x388] ;  /* 0x0000e200ff027b82 */ /* 0x000e240000000a00 */
[----:B0-----:R-:W-:-:S05]  /*0250*/  IMAD.WIDE.U32 R2, R5, 0x4, R2 ;  /* 0x0000000405027825 */ /* 0x001fca00078e0002 */
[----:B-----5:R-:W-:Y:S01]  /*0260*/  STG.E desc[UR6][R2.64], R7 ;  /* 0x0000000702007986 */ /* 0x020fe2000c101906 */
[----:B------:R-:W-:Y:S05]  /*0270*/  EXIT ;  /* 0x000000000000794d */ /* 0x000fea0003800000 */
.L_x_4:
[----:B------:R-:W-:-:S00]  /*0280*/  BRA `(.L_x_4) ;  /* 0xfffffffc00fc7947 */ /* 0x000fc0000383ffff */
[----:B------:R-:W-:-:S00]  /*0290*/  NOP ;  /* 0x0000000000007918 */ /* 0x000fc00000000000 */
        /* <DEDUP_REMOVED lines=14> */
.L_x_5:


//--------------------- .nv.shared.reserved.0     --------------------------
	.section	.nv.shared.reserved.0,"aw",@nobits
	.weak		__nv_reservedSMEM_offset_0_alias
	.size		__nv_reservedSMEM_offset_0_alias, 0, 64
	.other		__nv_reservedSMEM_offset_0_alias,@"STO_CUDA_RESERVED_SHARED STV_DEFAULT"
__nv_reservedSMEM_offset_0_alias:
	.zero		0
	.zero		64


//--------------------- .nv.constant0._Z7computePiS_ii --------------------------
	.section	.nv.constant0._Z7computePiS_ii,"a",@progbits
	.sectionflags	@""
	.align	4
.nv.constant0._Z7computePiS_ii:
	.zero		920


//--------------------- SYMBOLS --------------------------

	.type		.nv.reservedSmem.offset0,@object
	.size		.nv.reservedSmem.offset0,0x4
